	.headerflags	@"EF_CUDA_TEXMODE_UNIFIED EF_CUDA_64BIT_ADDRESS EF_CUDA_ACCELERATORS EF_CUDA_SM90 EF_CUDA_VIRTUAL_SM(EF_CUDA_SM90)"
	.elftype	@"ET_EXEC"


//--------------------- .nv.info                  --------------------------
	.section	.nv.info,"",@"SHT_CUDA_INFO"
	.align	4


	//----- nvinfo : EIATTR_REGCOUNT
	.align		4
        /*0000*/ 	.byte	0x04, 0x2f
        /*0002*/ 	.short	(.L_1 - .L_0)
	.align		4
.L_0:
        /*0004*/ 	.word	index@(triton_poi_fused_add_convolution_leaky_relu_0)
        /*0008*/ 	.word	0x0000000e


	//----- nvinfo : EIATTR_MIN_STACK_SIZE
	.align		4
.L_1:
        /*000c*/ 	.byte	0x04, 0x12
        /*000e*/ 	.short	(.L_3 - .L_2)
	.align		4
.L_2:
        /*0010*/ 	.word	index@(triton_poi_fused_add_convolution_leaky_relu_0)
        /*0014*/ 	.word	0x00000000


	//----- nvinfo : EIATTR_FRAME_SIZE
	.align		4
.L_3:
        /*0018*/ 	.byte	0x04, 0x11
        /*001a*/ 	.short	(.L_5 - .L_4)
	.align		4
.L_4:
        /*001c*/ 	.word	index@(triton_poi_fused_add_convolution_leaky_relu_0)
        /*0020*/ 	.word	0x00000000


	//----- nvinfo : EIATTR_MIN_STACK_SIZE
	.align		4
.L_5:
        /*0024*/ 	.byte	0x04, 0x12
        /*0026*/ 	.short	(.L_7 - .L_6)
	.align		4
.L_6:
        /*0028*/ 	.word	index@(triton_poi_fused_add_convolution_leaky_relu_0)
        /*002c*/ 	.word	0x00000000
.L_7:


//--------------------- .nv.info.triton_poi_fused_add_convolution_leaky_relu_0 --------------------------
	.section	.nv.info.triton_poi_fused_add_convolution_leaky_relu_0,"",@"SHT_CUDA_INFO"
	.sectionflags	@""
	.align	4


	//----- nvinfo : EIATTR_CUDA_API_VERSION
	.align		4
        /*0000*/ 	.byte	0x04, 0x37
        /*0002*/ 	.short	(.L_9 - .L_8)
.L_8:
        /*0004*/ 	.word	0x0000007c


	//----- nvinfo : EIATTR_KPARAM_INFO
	.align		4
.L_9:
        /*0008*/ 	.byte	0x04, 0x17
        /*000a*/ 	.short	(.L_11 - .L_10)
.L_10:
        /*000c*/ 	.word	0x00000000
        /*0010*/ 	.short	0x0003
        /*0012*/ 	.short	0x0018
        /*0014*/ 	.byte	0x00, 0xf0, 0x11, 0x00


	//----- nvinfo : EIATTR_KPARAM_INFO
	.align		4
.L_11:
        /*0018*/ 	.byte	0x04, 0x17
        /*001a*/ 	.short	(.L_13 - .L_12)
.L_12:
        /*001c*/ 	.word	0x00000000
        /*0020*/ 	.short	0x0002
        /*0022*/ 	.short	0x0010
        /*0024*/ 	.byte	0x00, 0xf4, 0x21, 0x00


	//----- nvinfo : EIATTR_KPARAM_INFO
	.align		4
.L_13:
        /*0028*/ 	.byte	0x04, 0x17
        /*002a*/ 	.short	(.L_15 - .L_14)
.L_14:
        /*002c*/ 	.word	0x00000000
        /*0030*/ 	.short	0x0001
        /*0032*/ 	.short	0x0008
        /*0034*/ 	.byte	0x00, 0xf4, 0x21, 0x00


	//----- nvinfo : EIATTR_KPARAM_INFO
	.align		4
.L_15:
        /*0038*/ 	.byte	0x04, 0x17
        /*003a*/ 	.short	(.L_17 - .L_16)
.L_16:
        /*003c*/ 	.word	0x00000000
        /*0040*/ 	.short	0x0000
        /*0042*/ 	.short	0x0000
        /*0044*/ 	.byte	0x00, 0xf4, 0x21, 0x00


	//----- nvinfo : EIATTR_SPARSE_MMA_MASK
	.align		4
.L_17:
        /*0048*/ 	.byte	0x03, 0x50
        /*004a*/ 	.short	0x0000


	//----- nvinfo : EIATTR_MAXREG_COUNT
	.align		4
        /*004c*/ 	.byte	0x03, 0x1b
        /*004e*/ 	.short	0x00ff


	//----- nvinfo : EIATTR_EXIT_INSTR_OFFSETS
	.align		4
        /*0050*/ 	.byte	0x04, 0x1c
        /*0052*/ 	.short	(.L_19 - .L_18)


	//   ....[0]....
.L_18:
        /*0054*/ 	.word	0x00000210


	//----- nvinfo : EIATTR_REQNTID
	.align		4
.L_19:
        /*0058*/ 	.byte	0x04, 0x10
        /*005a*/ 	.short	(.L_21 - .L_20)
.L_20:
        /*005c*/ 	.word	0x00000100
        /*0060*/ 	.word	0x00000001
        /*0064*/ 	.word	0x00000001


	//----- nvinfo : EIATTR_CBANK_PARAM_SIZE
	.align		4
.L_21:
        /*0068*/ 	.byte	0x03, 0x19
        /*006a*/ 	.short	0x001c


	//----- nvinfo : EIATTR_PARAM_CBANK
	.align		4
        /*006c*/ 	.byte	0x04, 0x0a
        /*006e*/ 	.short	(.L_23 - .L_22)
	.align		4
.L_22:
        /*0070*/ 	.word	index@(.nv.constant0.triton_poi_fused_add_convolution_leaky_relu_0)
        /*0074*/ 	.short	0x0210
        /*0076*/ 	.short	0x001c


	//----- nvinfo : EIATTR_SW_WAR
	.align		4
.L_23:
        /*0078*/ 	.byte	0x04, 0x36
        /*007a*/ 	.short	(.L_25 - .L_24)
.L_24:
        /*007c*/ 	.word	0x00000008
.L_25:


//--------------------- .nv.callgraph             --------------------------
	.section	.nv.callgraph,"",@"SHT_CUDA_CALLGRAPH"
	.align	4
	.sectionentsize	8
	.align		4
        /*0000*/ 	.word	0x00000000
	.align		4
        /*0004*/ 	.word	0xffffffff
	.align		4
        /*0008*/ 	.word	0x00000000
	.align		4
        /*000c*/ 	.word	0xfffffffe
	.align		4
        /*0010*/ 	.word	0x00000000
	.align		4
        /*0014*/ 	.word	0xfffffffd
	.align		4
        /*0018*/ 	.word	0x00000000
	.align		4
        /*001c*/ 	.word	0xfffffffc


//--------------------- .text.triton_poi_fused_add_convolution_leaky_relu_0 --------------------------
	.section	.text.triton_poi_fused_add_convolution_leaky_relu_0,"ax",@progbits
	.align	128
        .global         triton_poi_fused_add_convolution_leaky_relu_0
        .type           triton_poi_fused_add_convolution_leaky_relu_0,@function
        .size           triton_poi_fused_add_convolution_leaky_relu_0,(.L_x_1 - triton_poi_fused_add_convolution_leaky_relu_0)
        .other          triton_poi_fused_add_convolution_leaky_relu_0,@"STO_CUDA_ENTRY STV_DEFAULT"
triton_poi_fused_add_convolution_leaky_relu_0:
.text.triton_poi_fused_add_convolution_leaky_relu_0:
[----:B------:R-:W-:Y:S01]  /*0000*/  LDC R1, c[0x0][0x28] ;  /* 0x00000a00ff017b82 */ /* 0x000fe20000000800 */
[----:B------:R-:W1:Y:S07]  /*0010*/  S2R R0, SR_TID.X ;  /* 0x0000000000007919 */ /* 0x000e6e0000002100 */
[----:B------:R-:W2:Y:S01]  /*0020*/  LDC.64 R4, c[0x0][0x218] ;  /* 0x00008600ff047b82 */ /* 0x000ea20000000a00 */
[----:B------:R-:W-:Y:S01]  /*0030*/  ULDC.64 UR4, c[0x0][0x208] ;  /* 0x0000820000047ab9 */ /* 0x000fe20000000a00 */
[----:B------:R-:W3:Y:S06]  /*0040*/  S2R R9, SR_CTAID.X ;  /* 0x0000000000097919 */ /* 0x000eec0000002500 */
[----:B------:R-:W4:Y:S01]  /*0050*/  LDC.64 R6, c[0x0][0x220] ;  /* 0x00008800ff067b82 */ /* 0x000f220000000a00 */
[----:B-1----:R-:W-:-:S02]  /*0060*/  SHF.L.U32 R0, R0, 0x1, RZ ;  /* 0x0000000100007819 */ /* 0x002fc400000006ff */
[----:B---3--:R-:W-:Y:S02]  /*0070*/  SHF.R.S32.HI R2, RZ, 0x16, R9 ;  /* 0x00000016ff027819 */ /* 0x008fe40000011409 */
[----:B------:R-:W-:Y:S02]  /*0080*/  LOP3.LUT R0, R0, 0x1fe, RZ, 0xc0, !PT ;  /* 0x000001fe00007812 */ /* 0x000fe400078ec0ff */
[----:B------:R-:W-:Y:S02]  /*0090*/  SGXT R2, R2, 0x1 ;  /* 0x000000010202781a */ /* 0x000fe40000000200 */
[----:B------:R-:W-:-:S04]  /*00a0*/  LEA R9, R9, R0, 0x9 ;  /* 0x0000000009097211 */ /* 0x000fc800078e48ff */
[----:B------:R-:W-:Y:S01]  /*00b0*/  LEA.HI R0, R2, R9, RZ, 0xc ;  /* 0x0000000902007211 */ /* 0x000fe200078f60ff */
[----:B----4-:R-:W-:Y:S01]  /*00c0*/  IMAD.WIDE R6, R9, 0x4, R6 ;  /* 0x0000000409067825 */ /* 0x010fe200078e0206 */
[----:B------:R-:W1:Y:S02]  /*00d0*/  LDC.64 R2, c[0x0][0x210] ;  /* 0x00008400ff027b82 */ /* 0x000e640000000a00 */
[----:B------:R-:W-:-:S03]  /*00e0*/  SHF.R.S32.HI R0, RZ, 0xc, R0 ;  /* 0x0000000cff007819 */ /* 0x000fc60000011400 */
[----:B------:R-:W3:Y:S02]  /*00f0*/  LDG.E.64 R6, desc[UR4][R6.64] ;  /* 0x0000000406067981 */ /* 0x000ee4000c1e1b00 */
[----:B------:R-:W-:-:S05]  /*0100*/  IMAD.HI R8, R0, 0x51eb851f, RZ ;  /* 0x51eb851f00087827 */ /* 0x000fca00078e02ff */
[----:B------:R-:W-:-:S04]  /*0110*/  SHF.R.U32.HI R11, RZ, 0x1f, R8 ;  /* 0x0000001fff0b7819 */ /* 0x000fc80000011608 */
[----:B------:R-:W-:-:S05]  /*0120*/  LEA.HI.SX32 R11, R8, R11, 0x1c ;  /* 0x0000000b080b7211 */ /* 0x000fca00078fe2ff */
[----:B------:R-:W-:Y:S02]  /*0130*/  IMAD R11, R11, -0x32, R0 ;  /* 0xffffffce0b0b7824 */ /* 0x000fe400078e0200 */
[----:B-1----:R-:W-:-:S04]  /*0140*/  IMAD.WIDE R2, R9, 0x4, R2 ;  /* 0x0000000409027825 */ /* 0x002fc800078e0202 */
[----:B--2---:R-:W-:Y:S01]  /*0150*/  IMAD.WIDE R4, R11, 0x4, R4 ;  /* 0x000000040b047825 */ /* 0x004fe200078e0204 */
[----:B------:R-:W2:Y:S05]  /*0160*/  LDG.E.64 R8, desc[UR4][R2.64] ;  /* 0x0000000402087981 */ /* 0x000eaa000c1e1b00 */
[----:B------:R-:W2:Y:S02]  /*0170*/  LDG.E.EL R4, desc[UR4][R4.64] ;  /* 0x0000000404047981 */ /* 0x000ea4000c2e1900 */
[--C-:B--2---:R-:W-:Y:S01]  /*0180*/  FADD R0, R9, R4.reuse ;  /* 0x0000000409007221 */ /* 0x104fe20000000000 */
[----:B------:R-:W-:-:S04]  /*0190*/  FADD R9, R8, R4 ;  /* 0x0000000408097221 */ /* 0x000fc80000000000 */
[----:B---3--:R-:W-:Y:S02]  /*01a0*/  FSETP.GT.AND P1, PT, R0, -R7, PT ;  /* 0x800000070000720b */ /* 0x008fe40003f24000 */
[----:B------:R-:W-:Y:S01]  /*01b0*/  FSETP.GT.AND P0, PT, R9, -R6, PT ;  /* 0x800000060900720b */ /* 0x000fe20003f04000 */
[----:B------:R-:W-:Y:S01]  /*01c0*/  FADD R11, R7, R0 ;  /* 0x00000000070b7221 */ /* 0x000fe20000000000 */
[----:B------:R-:W-:-:S09]  /*01d0*/  FADD R10, R6, R9 ;  /* 0x00000009060a7221 */ /* 0x000fd20000000000 */
[----:B------:R-:W-:Y:S02]  /*01e0*/  @!P1 FMUL R11, R11, 0.050000000745058059692 ;  /* 0x3d4ccccd0b0b9820 */ /* 0x000fe40000400000 */
[----:B------:R-:W-:-:S05]  /*01f0*/  @!P0 FMUL R10, R10, 0.050000000745058059692 ;  /* 0x3d4ccccd0a0a8820 */ /* 0x000fca0000400000 */
[----:B------:R-:W-:Y:S01]  /*0200*/  STG.E.64 desc[UR4][R2.64], R10 ;  /* 0x0000000a02007986 */ /* 0x000fe2000c101b04 */
[----:B------:R-:W-:Y:S05]  /*0210*/  EXIT ;  /* 0x000000000000794d */ /* 0x000fea0003800000 */
.L_x_0:
[----:B------:R-:W-:-:S00]  /*0220*/  BRA `(.L_x_0) ;  /* 0xfffffffc00fc7947 */ /* 0x000fc0000383ffff */
[----:B------:R-:W-:-:S00]  /*0230*/  NOP ;  /* 0x0000000000007918 */ /* 0x000fc00000000000 */
        /* <DEDUP_REMOVED lines=12> */
.L_x_1:


//--------------------- .nv.constant0.triton_poi_fused_add_convolution_leaky_relu_0 --------------------------
	.section	.nv.constant0.triton_poi_fused_add_convolution_leaky_relu_0,"a",@progbits
	.sectionflags	@""
	.align	4
.nv.constant0.triton_poi_fused_add_convolution_leaky_relu_0:
	.zero		556
